//
// Generated by NVIDIA NVVM Compiler
//
// Compiler Build ID: CL-36424714
// Cuda compilation tools, release 13.0, V13.0.88
// Based on NVVM 20.0.0
//

.version 9.0
.target sm_100
.address_size 64

	// .globl	_Z3addImEvPT_S1_S1_m

.visible .entry _Z3addImEvPT_S1_S1_m(
	.param .u64 .ptr .align 1 _Z3addImEvPT_S1_S1_m_param_0,
	.param .u64 .ptr .align 1 _Z3addImEvPT_S1_S1_m_param_1,
	.param .u64 .ptr .align 1 _Z3addImEvPT_S1_S1_m_param_2,
	.param .u64 _Z3addImEvPT_S1_S1_m_param_3
)
{
	.reg .pred 	%p<3>;
	.reg .b32 	%r<7>;
	.reg .b64 	%rd<20>;

	ld.param.u64 	%rd8, [_Z3addImEvPT_S1_S1_m_param_0];
	ld.param.u64 	%rd9, [_Z3addImEvPT_S1_S1_m_param_1];
	ld.param.u64 	%rd10, [_Z3addImEvPT_S1_S1_m_param_2];
	ld.param.u64 	%rd11, [_Z3addImEvPT_S1_S1_m_param_3];
	mov.u32 	%r2, %ctaid.x;
	mov.u32 	%r1, %ntid.x;
	mov.u32 	%r3, %tid.x;
	mad.lo.s32 	%r4, %r2, %r1, %r3;
	cvt.u64.u32 	%rd19, %r4;
	setp.le.u64 	%p1, %rd11, %rd19;
	@%p1 bra 	$L__BB0_3;
	mov.u32 	%r5, %nctaid.x;
	mul.lo.s32 	%r6, %r1, %r5;
	cvt.u64.u32 	%rd2, %r6;
	cvta.to.global.u64 	%rd3, %rd8;
	cvta.to.global.u64 	%rd4, %rd9;
	cvta.to.global.u64 	%rd5, %rd10;
$L__BB0_2:
	shl.b64 	%rd12, %rd19, 3;
	add.s64 	%rd13, %rd3, %rd12;
	ld.global.u64 	%rd14, [%rd13];
	add.s64 	%rd15, %rd4, %rd12;
	ld.global.u64 	%rd16, [%rd15];
	add.s64 	%rd17, %rd16, %rd14;
	add.s64 	%rd18, %rd5, %rd12;
	st.global.u64 	[%rd18], %rd17;
	add.s64 	%rd19, %rd19, %rd2;
	setp.lt.u64 	%p2, %rd19, %rd11;
	@%p2 bra 	$L__BB0_2;
$L__BB0_3:
	ret;

}


// ===== COMPILED SASS (sm_100) =====

	.target	sm_100

	.elftype	@"ET_EXEC"


//--------------------- .note.nv.tkinfo           --------------------------
	.section	.note.nv.tkinfo,"",@"SHT_NOTE"
	.sectionflags	@"SHF_NOTE_NV_TKINFO"
	.tkinfo
        /*0018*/ 	.word	0x00000002
        /*0030*/ 	.string	""
        /*0030*/ 	.string	"ptxas"
        /*0030*/ 	.string	"Cuda compilation tools, release 13.0, V13.0.88"
        /*0030*/ 	.string	"Build cuda_13.0.r13.0/compiler.36424714_0"
        /*0030*/ 	.string	"-arch sm_100 -m 64 "



//--------------------- .note.nv.cuinfo           --------------------------
	.section	.note.nv.cuinfo,"",@"SHT_NOTE"
	.sectionflags	@"SHF_NOTE_NV_CUINFO"
        /*0018*/ 	.short	0x0002
        /*001a*/ 	.short	0x0064
        /*001c*/ 	.short	0x0082
	.zero		2


//--------------------- .nv.info                  --------------------------
	.section	.nv.info,"",@"SHT_CUDA_INFO"
	.align	4


	//----- nvinfo : EIATTR_REGCOUNT
	.align		4
        /*0000*/ 	.byte	0x04, 0x2f
        /*0002*/ 	.short	(.L_1 - .L_0)
	.align		4
.L_0:
        /*0004*/ 	.word	index@(_Z3addImEvPT_S1_S1_m)
        /*0008*/ 	.word	0x0000000e


	//----- nvinfo : EIATTR_FRAME_SIZE
	.align		4
.L_1:
        /*000c*/ 	.byte	0x04, 0x11
        /*000e*/ 	.short	(.L_3 - .L_2)
	.align		4
.L_2:
        /*0010*/ 	.word	index@(_Z3addImEvPT_S1_S1_m)
        /*0014*/ 	.word	0x00000000


	//----- nvinfo : EIATTR_MIN_STACK_SIZE
	.align		4
.L_3:
        /*0018*/ 	.byte	0x04, 0x12
        /*001a*/ 	.short	(.L_5 - .L_4)
	.align		4
.L_4:
        /*001c*/ 	.word	index@(_Z3addImEvPT_S1_S1_m)
        /*0020*/ 	.word	0x00000000
.L_5:


//--------------------- .nv.compat                --------------------------
	.section	.nv.compat,"",@"SHT_CUDA_COMPAT_INFO"
	.align	4
        /*0000*/ 	.byte	0x02, 0x09, 0x00, 0x00, 0x02, 0x02, 0x01, 0x00, 0x02, 0x05, 0x05, 0x00, 0x03, 0x07, 0x01, 0x01
        /*0010*/ 	.byte	0x02, 0x03, 0x00, 0x00, 0x02, 0x06, 0x01, 0x00, 0x04, 0x0b, 0x08, 0x00, 0x09, 0x00, 0x00, 0x00
        /*0020*/ 	.byte	0x00, 0x00, 0x00, 0x00


//--------------------- .nv.info._Z3addImEvPT_S1_S1_m --------------------------
	.section	.nv.info._Z3addImEvPT_S1_S1_m,"",@"SHT_CUDA_INFO"
	.sectionflags	@""
	.align	4


	//----- nvinfo : EIATTR_CUDA_API_VERSION
	.align		4
        /*0000*/ 	.byte	0x04, 0x37
        /*0002*/ 	.short	(.L_7 - .L_6)
.L_6:
        /*0004*/ 	.word	0x00000082


	//----- nvinfo : EIATTR_KPARAM_INFO
	.align		4
.L_7:
        /*0008*/ 	.byte	0x04, 0x17
        /*000a*/ 	.short	(.L_9 - .L_8)
.L_8:
        /*000c*/ 	.word	0x00000000
        /*0010*/ 	.short	0x0003
        /*0012*/ 	.short	0x0018
        /*0014*/ 	.byte	0x00, 0xf0, 0x21, 0x00


	//----- nvinfo : EIATTR_KPARAM_INFO
	.align		4
.L_9:
        /*0018*/ 	.byte	0x04, 0x17
        /*001a*/ 	.short	(.L_11 - .L_10)
.L_10:
        /*001c*/ 	.word	0x00000000
        /*0020*/ 	.short	0x0002
        /*0022*/ 	.short	0x0010
        /*0024*/ 	.byte	0x00, 0xf5, 0x21, 0x00


	//----- nvinfo : EIATTR_KPARAM_INFO
	.align		4
.L_11:
        /*0028*/ 	.byte	0x04, 0x17
        /*002a*/ 	.short	(.L_13 - .L_12)
.L_12:
        /*002c*/ 	.word	0x00000000
        /*0030*/ 	.short	0x0001
        /*0032*/ 	.short	0x0008
        /*0034*/ 	.byte	0x00, 0xf5, 0x21, 0x00


	//----- nvinfo : EIATTR_KPARAM_INFO
	.align		4
.L_13:
        /*0038*/ 	.byte	0x04, 0x17
        /*003a*/ 	.short	(.L_15 - .L_14)
.L_14:
        /*003c*/ 	.word	0x00000000
        /*0040*/ 	.short	0x0000
        /*0042*/ 	.short	0x0000
        /*0044*/ 	.byte	0x00, 0xf5, 0x21, 0x00


	//----- nvinfo : EIATTR_SPARSE_MMA_MASK
	.align		4
.L_15:
        /*0048*/ 	.byte	0x03, 0x50
        /*004a*/ 	.short	0x0000


	//----- nvinfo : EIATTR_MAXREG_COUNT
	.align		4
        /*004c*/ 	.byte	0x03, 0x1b
        /*004e*/ 	.short	0x00ff


	//----- nvinfo : EIATTR_MERCURY_ISA_VERSION
	.align		4
        /*0050*/ 	.byte	0x03, 0x5f
        /*0052*/ 	.short	0x0101


	//----- nvinfo : EIATTR_VRC_CTA_INIT_COUNT
	.align		4
        /*0054*/ 	.byte	0x02, 0x4a
	.zero		1
	.zero		1


	//----- nvinfo : EIATTR_EXIT_INSTR_OFFSETS
	.align		4
        /*0058*/ 	.byte	0x04, 0x1c
        /*005a*/ 	.short	(.L_17 - .L_16)


	//   ....[0]....
.L_16:
        /*005c*/ 	.word	0x00000080


	//   ....[1]....
        /*0060*/ 	.word	0x00000220


	//----- nvinfo : EIATTR_CRS_STACK_SIZE
	.align		4
.L_17:
        /*0064*/ 	.byte	0x04, 0x1e
        /*0066*/ 	.short	(.L_19 - .L_18)
.L_18:
        /*0068*/ 	.word	0x00000000


	//----- nvinfo : EIATTR_CBANK_PARAM_SIZE
	.align		4
.L_19:
        /*006c*/ 	.byte	0x03, 0x19
        /*006e*/ 	.short	0x0020


	//----- nvinfo : EIATTR_PARAM_CBANK
	.align		4
        /*0070*/ 	.byte	0x04, 0x0a
        /*0072*/ 	.short	(.L_21 - .L_20)
	.align		4
.L_20:
        /*0074*/ 	.word	index@(.nv.constant0._Z3addImEvPT_S1_S1_m)
        /*0078*/ 	.short	0x0380
        /*007a*/ 	.short	0x0020


	//----- nvinfo : EIATTR_SW_WAR
	.align		4
.L_21:
        /*007c*/ 	.byte	0x04, 0x36
        /*007e*/ 	.short	(.L_23 - .L_22)
.L_22:
        /*0080*/ 	.word	0x00000008
.L_23:


//--------------------- .nv.callgraph             --------------------------
	.section	.nv.callgraph,"",@"SHT_CUDA_CALLGRAPH"
	.align	4
	.sectionentsize	8
	.align		4
        /*0000*/ 	.word	0x00000000
	.align		4
        /*0004*/ 	.word	0xffffffff
	.align		4
        /*0008*/ 	.word	0x00000000
	.align		4
        /*000c*/ 	.word	0xfffffffe
	.align		4
        /*0010*/ 	.word	0x00000000
	.align		4
        /*0014*/ 	.word	0xfffffffd
	.align		4
        /*0018*/ 	.word	0x00000000
	.align		4
        /*001c*/ 	.word	0xfffffffc


//--------------------- .text._Z3addImEvPT_S1_S1_m --------------------------
	.section	.text._Z3addImEvPT_S1_S1_m,"ax",@progbits
	.align	128
        .global         _Z3addImEvPT_S1_S1_m
        .type           _Z3addImEvPT_S1_S1_m,@function
        .size           _Z3addImEvPT_S1_S1_m,(.L_x_2 - _Z3addImEvPT_S1_S1_m)
        .other          _Z3addImEvPT_S1_S1_m,@"STO_CUDA_ENTRY STV_DEFAULT"
_Z3addImEvPT_S1_S1_m:
.text._Z3addImEvPT_S1_S1_m:
[----:B------:R-:W-:Y:S01]  /*0000*/  LDC R1, c[0x0][0x37c] ;  /* 0x0000df00ff017b82 */ /* 0x000fe20000000800 */
[----:B------:R-:W0:Y:S07]  /*0010*/  S2R R3, SR_TID.X ;  /* 0x0000000000037919 */ /* 0x000e2e0000002100 */
[----:B------:R-:W0:Y:S01]  /*0020*/  S2UR UR4, SR_CTAID.X ;  /* 0x00000000000479c3 */ /* 0x000e220000002500 */
[----:B------:R-:W1:Y:S07]  /*0030*/  LDCU.64 UR8, c[0x0][0x398] ;  /* 0x00007300ff0877ac */ /* 0x000e6e0008000a00 */
[----:B------:R-:W0:Y:S02]  /*0040*/  LDC R2, c[0x0][0x360] ;  /* 0x0000d800ff027b82 */ /* 0x000e240000000800 */
[----:B0-----:R-:W-:-:S05]  /*0050*/  IMAD R0, R2, UR4, R3 ;  /* 0x0000000402007c24 */ /* 0x001fca000f8e0203 */
[----:B-1----:R-:W-:-:S04]  /*0060*/  ISETP.GE.U32.AND P0, PT, R0, UR8, PT ;  /* 0x0000000800007c0c */ /* 0x002fc8000bf06070 */
[----:B------:R-:W-:-:S13]  /*0070*/  ISETP.GE.U32.AND.EX P0, PT, RZ, UR9, PT, P0 ;  /* 0x00000009ff007c0c */ /* 0x000fda000bf06100 */
[----:B------:R-:W-:Y:S05]  /*0080*/  @P0 EXIT ;  /* 0x000000000000094d */ /* 0x000fea0003800000 */
[----:B------:R-:W0:Y:S01]  /*0090*/  LDCU UR4, c[0x0][0x370] ;  /* 0x00006e00ff0477ac */ /* 0x000e220008000800 */
[----:B------:R-:W-:Y:S02]  /*00a0*/  IMAD.MOV.U32 R11, RZ, RZ, R0 ;  /* 0x000000ffff0b7224 */ /* 0x000fe400078e0000 */
[----:B------:R-:W-:Y:S01]  /*00b0*/  IMAD.MOV.U32 R10, RZ, RZ, RZ ;  /* 0x000000ffff0a7224 */ /* 0x000fe200078e00ff */
[----:B------:R-:W1:Y:S01]  /*00c0*/  LDCU.64 UR6, c[0x0][0x358] ;  /* 0x00006b00ff0677ac */ /* 0x000e620008000a00 */
[----:B------:R-:W2:Y:S01]  /*00d0*/  LDCU.64 UR10, c[0x0][0x390] ;  /* 0x00007200ff0a77ac */ /* 0x000ea20008000a00 */
[----:B------:R-:W3:Y:S01]  /*00e0*/  LDCU.128 UR12, c[0x0][0x380] ;  /* 0x00007000ff0c77ac */ /* 0x000ee20008000c00 */
[----:B0-----:R-:W-:-:S07]  /*00f0*/  IMAD R0, R2, UR4, RZ ;  /* 0x0000000402007c24 */ /* 0x001fce000f8e02ff */
.L_x_0:
[C---:B------:R-:W-:Y:S01]  /*0100*/  IMAD.SHL.U32 R8, R11.reuse, 0x8, RZ ;  /* 0x000000080b087824 */ /* 0x040fe200078e00ff */
[----:B------:R-:W-:-:S04]  /*0110*/  SHF.L.U64.HI R7, R11, 0x3, R10 ;  /* 0x000000030b077819 */ /* 0x000fc8000001020a */
[C---:B---3--:R-:W-:Y:S02]  /*0120*/  IADD3 R2, P0, PT, R8.reuse, UR12, RZ ;  /* 0x0000000c08027c10 */ /* 0x048fe4000ff1e0ff */
[----:B------:R-:W-:Y:S02]  /*0130*/  IADD3 R4, P1, PT, R8, UR14, RZ ;  /* 0x0000000e08047c10 */ /* 0x000fe4000ff3e0ff */
[C---:B------:R-:W-:Y:S02]  /*0140*/  IADD3.X R3, PT, PT, R7.reuse, UR13, RZ, P0, !PT ;  /* 0x0000000d07037c10 */ /* 0x040fe400087fe4ff */
[----:B------:R-:W-:-:S04]  /*0150*/  IADD3.X R5, PT, PT, R7, UR15, RZ, P1, !PT ;  /* 0x0000000f07057c10 */ /* 0x000fc80008ffe4ff */
[----:B-1----:R-:W3:Y:S04]  /*0160*/  LDG.E.64 R2, desc[UR6][R2.64] ;  /* 0x0000000602027981 */ /* 0x002ee8000c1e1b00 */
[----:B------:R-:W3:Y:S01]  /*0170*/  LDG.E.64 R4, desc[UR6][R4.64] ;  /* 0x0000000604047981 */ /* 0x000ee2000c1e1b00 */
[----:B--2---:R-:W-:-:S04]  /*0180*/  IADD3 R8, P1, PT, R8, UR10, RZ ;  /* 0x0000000a08087c10 */ /* 0x004fc8000ff3e0ff */
[----:B------:R-:W-:Y:S02]  /*0190*/  IADD3.X R9, PT, PT, R7, UR11, RZ, P1, !PT ;  /* 0x0000000b07097c10 */ /* 0x000fe40008ffe4ff */
[----:B---3--:R-:W-:-:S05]  /*01a0*/  IADD3 R6, P0, PT, R2, R4, RZ ;  /* 0x0000000402067210 */ /* 0x008fca0007f1e0ff */
[----:B------:R-:W-:Y:S01]  /*01b0*/  IMAD.X R7, R3, 0x1, R5, P0 ;  /* 0x0000000103077824 */ /* 0x000fe200000e0605 */
[----:B------:R-:W-:-:S04]  /*01c0*/  IADD3 R11, P0, PT, R0, R11, RZ ;  /* 0x0000000b000b7210 */ /* 0x000fc80007f1e0ff */
[----:B------:R0:W-:Y:S01]  /*01d0*/  STG.E.64 desc[UR6][R8.64], R6 ;  /* 0x0000000608007986 */ /* 0x0001e2000c101b06 */
[----:B------:R-:W-:Y:S01]  /*01e0*/  IMAD.X R10, RZ, RZ, R10, P0 ;  /* 0x000000ffff0a7224 */ /* 0x000fe200000e060a */
[----:B------:R-:W-:-:S04]  /*01f0*/  ISETP.GE.U32.AND P0, PT, R11, UR8, PT ;  /* 0x000000080b007c0c */ /* 0x000fc8000bf06070 */
[----:B------:R-:W-:-:S13]  /*0200*/  ISETP.GE.U32.AND.EX P0, PT, R10, UR9, PT, P0 ;  /* 0x000000090a007c0c */ /* 0x000fda000bf06100 */
[----:B0-----:R-:W-:Y:S05]  /*0210*/  @!P0 BRA `(.L_x_0) ;  /* 0xfffffffc00b88947 */ /* 0x001fea000383ffff */
[----:B------:R-:W-:Y:S05]  /*0220*/  EXIT ;  /* 0x000000000000794d */ /* 0x000fea0003800000 */
.L_x_1:
[----:B------:R-:W-:-:S00]  /*0230*/  BRA `(.L_x_1) ;  /* 0xfffffffc00fc7947 */ /* 0x000fc0000383ffff */
[----:B------:R-:W-:-:S00]  /*0240*/  NOP ;  /* 0x0000000000007918 */ /* 0x000fc00000000000 */
        /* <DEDUP_REMOVED lines=11> */
.L_x_2:


//--------------------- .nv.shared.reserved.0     --------------------------
	.section	.nv.shared.reserved.0,"aw",@nobits
	.weak		__nv_reservedSMEM_offset_0_alias
	.size		__nv_reservedSMEM_offset_0_alias, 0, 64
	.other		__nv_reservedSMEM_offset_0_alias,@"STO_CUDA_RESERVED_SHARED STV_DEFAULT"
__nv_reservedSMEM_offset_0_alias:
	.zero		0
	.zero		64


//--------------------- .nv.constant0._Z3addImEvPT_S1_S1_m --------------------------
	.section	.nv.constant0._Z3addImEvPT_S1_S1_m,"a",@progbits
	.sectionflags	@""
	.align	4
.nv.constant0._Z3addImEvPT_S1_S1_m:
	.zero		928


//--------------------- SYMBOLS --------------------------

	.type		.nv.reservedSmem.offset0,@object
	.size		.nv.reservedSmem.offset0,0x4
